//
// Generated by NVIDIA NVVM Compiler
//
// Compiler Build ID: CL-36424714
// Cuda compilation tools, release 13.0, V13.0.88
// Based on NVVM 20.0.0
//

.version 9.0
.target sm_100
.address_size 64

	// .globl	_Z13bandit_kernelPfPiP17curandStateXORWOWi
.global .align 4 .b8 precalc_xorwow_matrix[102400];
.global .align 4 .b8 precalc_xorwow_offset_matrix[102400];
.global .align 4 .b8 mrg32k3aM1[2304];
.global .align 4 .b8 mrg32k3aM2[2304];
.global .align 4 .b8 mrg32k3aM1SubSeq[2016];
.global .align 4 .b8 mrg32k3aM2SubSeq[2016];
.global .align 4 .b8 mrg32k3aM1Seq[2304];
.global .align 4 .b8 mrg32k3aM2Seq[2304];
.const .align 8 .b8 __cr_lgamma_table[72];

.visible .entry _Z13bandit_kernelPfPiP17curandStateXORWOWi(
	.param .u64 .ptr .align 1 _Z13bandit_kernelPfPiP17curandStateXORWOWi_param_0,
	.param .u64 .ptr .align 1 _Z13bandit_kernelPfPiP17curandStateXORWOWi_param_1,
	.param .u64 .ptr .align 1 _Z13bandit_kernelPfPiP17curandStateXORWOWi_param_2,
	.param .u32 _Z13bandit_kernelPfPiP17curandStateXORWOWi_param_3
)
{
	.reg .pred 	%p<15>;
	.reg .b32 	%r<85>;
	.reg .b32 	%f<28>;
	.reg .b64 	%rd<8>;
	.reg .b64 	%fd<2>;

	ld.param.u64 	%rd4, [_Z13bandit_kernelPfPiP17curandStateXORWOWi_param_0];
	ld.param.u64 	%rd3, [_Z13bandit_kernelPfPiP17curandStateXORWOWi_param_1];
	ld.param.u32 	%r25, [_Z13bandit_kernelPfPiP17curandStateXORWOWi_param_3];
	cvta.to.global.u64 	%rd1, %rd4;
	mov.u32 	%r26, %tid.x;
	mov.u32 	%r27, %ctaid.x;
	mov.u32 	%r28, %ntid.x;
	mul.lo.s32 	%r29, %r28, %r27;
	neg.s32 	%r30, %r29;
	setp.ne.s32 	%p1, %r26, %r30;
	setp.lt.s32 	%p2, %r25, 1;
	or.pred  	%p3, %p1, %p2;
	@%p3 bra 	$L__BB0_6;
	neg.s32 	%r71, %r25;
	cvta.to.global.u64 	%rd2, %rd3;
	mov.b32 	%r77, 1476011280;
	mov.b32 	%r76, -589760388;
	mov.b32 	%r75, -123459836;
	mov.b32 	%r74, 1111207954;
	mov.b32 	%r73, 1593684748;
	mov.b32 	%r72, 832094735;
$L__BB0_2:
	shr.u32 	%r37, %r73, 2;
	xor.b32  	%r38, %r37, %r73;
	shl.b32 	%r39, %r77, 4;
	shl.b32 	%r40, %r38, 1;
	xor.b32  	%r41, %r39, %r40;
	xor.b32  	%r42, %r41, %r77;
	xor.b32  	%r79, %r42, %r38;
	add.s32 	%r83, %r72, 362437;
	add.s32 	%r43, %r79, %r83;
	cvt.rn.f32.u32 	%f1, %r43;
	fma.rn.f32 	%f2, %f1, 0f2F800000, 0f2F000000;
	cvt.f64.f32 	%fd1, %f2;
	setp.geu.f64 	%p4, %fd1, 0d3FB999999999999A;
	@%p4 bra 	$L__BB0_4;
	shr.u32 	%r52, %r74, 2;
	xor.b32  	%r53, %r52, %r74;
	shl.b32 	%r54, %r79, 4;
	shl.b32 	%r55, %r53, 1;
	xor.b32  	%r56, %r55, %r54;
	xor.b32  	%r57, %r56, %r53;
	xor.b32  	%r78, %r57, %r79;
	add.s32 	%r83, %r72, 724874;
	add.s32 	%r58, %r78, %r83;
	mul.hi.u32 	%r59, %r58, -858993459;
	shr.u32 	%r60, %r59, 3;
	mul.lo.s32 	%r61, %r60, 10;
	sub.s32 	%r84, %r58, %r61;
	mov.u32 	%r80, %r77;
	mov.u32 	%r73, %r76;
	bra.uni 	$L__BB0_5;
$L__BB0_4:
	ld.global.f32 	%f3, [%rd1];
	ld.global.f32 	%f4, [%rd1+4];
	setp.gt.f32 	%p5, %f4, %f3;
	selp.u32 	%r44, 1, 0, %p5;
	selp.f32 	%f5, %f4, %f3, %p5;
	ld.global.f32 	%f6, [%rd1+8];
	setp.gt.f32 	%p6, %f6, %f5;
	selp.b32 	%r45, 2, %r44, %p6;
	selp.f32 	%f7, %f6, %f5, %p6;
	ld.global.f32 	%f8, [%rd1+12];
	setp.gt.f32 	%p7, %f8, %f7;
	selp.b32 	%r46, 3, %r45, %p7;
	selp.f32 	%f9, %f8, %f7, %p7;
	ld.global.f32 	%f10, [%rd1+16];
	setp.gt.f32 	%p8, %f10, %f9;
	selp.b32 	%r47, 4, %r46, %p8;
	selp.f32 	%f11, %f10, %f9, %p8;
	ld.global.f32 	%f12, [%rd1+20];
	setp.gt.f32 	%p9, %f12, %f11;
	selp.b32 	%r48, 5, %r47, %p9;
	selp.f32 	%f13, %f12, %f11, %p9;
	ld.global.f32 	%f14, [%rd1+24];
	setp.gt.f32 	%p10, %f14, %f13;
	selp.b32 	%r49, 6, %r48, %p10;
	selp.f32 	%f15, %f14, %f13, %p10;
	ld.global.f32 	%f16, [%rd1+28];
	setp.gt.f32 	%p11, %f16, %f15;
	selp.b32 	%r50, 7, %r49, %p11;
	selp.f32 	%f17, %f16, %f15, %p11;
	ld.global.f32 	%f18, [%rd1+32];
	setp.gt.f32 	%p12, %f18, %f17;
	selp.b32 	%r51, 8, %r50, %p12;
	selp.f32 	%f19, %f18, %f17, %p12;
	ld.global.f32 	%f20, [%rd1+36];
	setp.gt.f32 	%p13, %f20, %f19;
	selp.b32 	%r84, 9, %r51, %p13;
	mov.u32 	%r78, %r79;
	mov.u32 	%r79, %r77;
	mov.u32 	%r80, %r76;
	mov.u32 	%r73, %r75;
	mov.u32 	%r75, %r74;
$L__BB0_5:
	shr.u32 	%r62, %r75, 2;
	xor.b32  	%r63, %r62, %r75;
	shl.b32 	%r64, %r78, 4;
	shl.b32 	%r65, %r63, 1;
	xor.b32  	%r66, %r64, %r65;
	xor.b32  	%r67, %r66, %r78;
	xor.b32  	%r77, %r67, %r63;
	add.s32 	%r72, %r83, 362437;
	add.s32 	%r68, %r77, %r72;
	cvt.rn.f32.u32 	%f21, %r68;
	fma.rn.f32 	%f22, %f21, 0f2F800000, 0f2F000000;
	mul.wide.u32 	%rd5, %r84, 4;
	add.s64 	%rd6, %rd2, %rd5;
	ld.global.u32 	%r69, [%rd6];
	add.s32 	%r70, %r69, 1;
	st.global.u32 	[%rd6], %r70;
	add.s64 	%rd7, %rd1, %rd5;
	ld.global.f32 	%f23, [%rd7];
	sub.f32 	%f24, %f22, %f23;
	cvt.rn.f32.s32 	%f25, %r70;
	div.rn.f32 	%f26, %f24, %f25;
	add.f32 	%f27, %f23, %f26;
	st.global.f32 	[%rd7], %f27;
	add.s32 	%r71, %r71, 1;
	setp.ne.s32 	%p14, %r71, 0;
	mov.u32 	%r74, %r80;
	mov.u32 	%r75, %r79;
	mov.u32 	%r76, %r78;
	@%p14 bra 	$L__BB0_2;
$L__BB0_6:
	ret;

}


// ===== COMPILED SASS (sm_100) =====

	.target	sm_100

	.elftype	@"ET_EXEC"


//--------------------- .note.nv.tkinfo           --------------------------
	.section	.note.nv.tkinfo,"",@"SHT_NOTE"
	.sectionflags	@"SHF_NOTE_NV_TKINFO"
	.tkinfo
        /*0018*/ 	.word	0x00000002
        /*0030*/ 	.string	""
        /*0030*/ 	.string	"ptxas"
        /*0030*/ 	.string	"Cuda compilation tools, release 13.0, V13.0.88"
        /*0030*/ 	.string	"Build cuda_13.0.r13.0/compiler.36424714_0"
        /*0030*/ 	.string	"-arch sm_100 -m 64 "



//--------------------- .note.nv.cuinfo           --------------------------
	.section	.note.nv.cuinfo,"",@"SHT_NOTE"
	.sectionflags	@"SHF_NOTE_NV_CUINFO"
        /*0018*/ 	.short	0x0002
        /*001a*/ 	.short	0x0064
        /*001c*/ 	.short	0x0082
	.zero		2


//--------------------- .nv.info                  --------------------------
	.section	.nv.info,"",@"SHT_CUDA_INFO"
	.align	4


	//----- nvinfo : EIATTR_REGCOUNT
	.align		4
        /*0000*/ 	.byte	0x04, 0x2f
        /*0002*/ 	.short	(.L_10 - .L_9)
	.align		4
.L_9:
        /*0004*/ 	.word	index@(_Z13bandit_kernelPfPiP17curandStateXORWOWi)
        /*0008*/ 	.word	0x00000019


	//----- nvinfo : EIATTR_FRAME_SIZE
	.align		4
.L_10:
        /*000c*/ 	.byte	0x04, 0x11
        /*000e*/ 	.short	(.L_12 - .L_11)
	.align		4
.L_11:
        /*0010*/ 	.word	index@($__internal_0_$__cuda_sm3x_div_rn_noftz_f32_slowpath)
        /*0014*/ 	.word	0x00000000


	//----- nvinfo : EIATTR_FRAME_SIZE
	.align		4
.L_12:
        /*0018*/ 	.byte	0x04, 0x11
        /*001a*/ 	.short	(.L_14 - .L_13)
	.align		4
.L_13:
        /*001c*/ 	.word	index@(_Z13bandit_kernelPfPiP17curandStateXORWOWi)
        /*0020*/ 	.word	0x00000000


	//----- nvinfo : EIATTR_MIN_STACK_SIZE
	.align		4
.L_14:
        /*0024*/ 	.byte	0x04, 0x12
        /*0026*/ 	.short	(.L_16 - .L_15)
	.align		4
.L_15:
        /*0028*/ 	.word	index@(_Z13bandit_kernelPfPiP17curandStateXORWOWi)
        /*002c*/ 	.word	0x00000000
.L_16:


//--------------------- .nv.compat                --------------------------
	.section	.nv.compat,"",@"SHT_CUDA_COMPAT_INFO"
	.align	4
        /*0000*/ 	.byte	0x02, 0x09, 0x00, 0x00, 0x02, 0x02, 0x01, 0x00, 0x02, 0x05, 0x05, 0x00, 0x03, 0x07, 0x01, 0x01
        /*0010*/ 	.byte	0x02, 0x03, 0x00, 0x00, 0x02, 0x06, 0x01, 0x00, 0x04, 0x0b, 0x08, 0x00, 0x01, 0x00, 0x00, 0x00
        /*0020*/ 	.byte	0x00, 0x00, 0x00, 0x00


//--------------------- .nv.info._Z13bandit_kernelPfPiP17curandStateXORWOWi --------------------------
	.section	.nv.info._Z13bandit_kernelPfPiP17curandStateXORWOWi,"",@"SHT_CUDA_INFO"
	.sectionflags	@""
	.align	4


	//----- nvinfo : EIATTR_CUDA_API_VERSION
	.align		4
        /*0000*/ 	.byte	0x04, 0x37
        /*0002*/ 	.short	(.L_18 - .L_17)
.L_17:
        /*0004*/ 	.word	0x00000082


	//----- nvinfo : EIATTR_KPARAM_INFO
	.align		4
.L_18:
        /*0008*/ 	.byte	0x04, 0x17
        /*000a*/ 	.short	(.L_20 - .L_19)
.L_19:
        /*000c*/ 	.word	0x00000000
        /*0010*/ 	.short	0x0003
        /*0012*/ 	.short	0x0018
        /*0014*/ 	.byte	0x00, 0xf0, 0x11, 0x00


	//----- nvinfo : EIATTR_KPARAM_INFO
	.align		4
.L_20:
        /*0018*/ 	.byte	0x04, 0x17
        /*001a*/ 	.short	(.L_22 - .L_21)
.L_21:
        /*001c*/ 	.word	0x00000000
        /*0020*/ 	.short	0x0002
        /*0022*/ 	.short	0x0010
        /*0024*/ 	.byte	0x00, 0xf5, 0x21, 0x00


	//----- nvinfo : EIATTR_KPARAM_INFO
	.align		4
.L_22:
        /*0028*/ 	.byte	0x04, 0x17
        /*002a*/ 	.short	(.L_24 - .L_23)
.L_23:
        /*002c*/ 	.word	0x00000000
        /*0030*/ 	.short	0x0001
        /*0032*/ 	.short	0x0008
        /*0034*/ 	.byte	0x00, 0xf5, 0x21, 0x00


	//----- nvinfo : EIATTR_KPARAM_INFO
	.align		4
.L_24:
        /*0038*/ 	.byte	0x04, 0x17
        /*003a*/ 	.short	(.L_26 - .L_25)
.L_25:
        /*003c*/ 	.word	0x00000000
        /*0040*/ 	.short	0x0000
        /*0042*/ 	.short	0x0000
        /*0044*/ 	.byte	0x00, 0xf5, 0x21, 0x00


	//----- nvinfo : EIATTR_SPARSE_MMA_MASK
	.align		4
.L_26:
        /*0048*/ 	.byte	0x03, 0x50
        /*004a*/ 	.short	0x0000


	//----- nvinfo : EIATTR_MAXREG_COUNT
	.align		4
        /*004c*/ 	.byte	0x03, 0x1b
        /*004e*/ 	.short	0x00ff


	//----- nvinfo : EIATTR_MERCURY_ISA_VERSION
	.align		4
        /*0050*/ 	.byte	0x03, 0x5f
        /*0052*/ 	.short	0x0101


	//----- nvinfo : EIATTR_VRC_CTA_INIT_COUNT
	.align		4
        /*0054*/ 	.byte	0x02, 0x4a
	.zero		1
	.zero		1


	//----- nvinfo : EIATTR_EXIT_INSTR_OFFSETS
	.align		4
        /*0058*/ 	.byte	0x04, 0x1c
        /*005a*/ 	.short	(.L_28 - .L_27)


	//   ....[0]....
.L_27:
        /*005c*/ 	.word	0x00000090


	//   ....[1]....
        /*0060*/ 	.word	0x00000820


	//----- nvinfo : EIATTR_CRS_STACK_SIZE
	.align		4
.L_28:
        /*0064*/ 	.byte	0x04, 0x1e
        /*0066*/ 	.short	(.L_30 - .L_29)
.L_29:
        /*0068*/ 	.word	0x00000000


	//----- nvinfo : EIATTR_CBANK_PARAM_SIZE
	.align		4
.L_30:
        /*006c*/ 	.byte	0x03, 0x19
        /*006e*/ 	.short	0x001c


	//----- nvinfo : EIATTR_PARAM_CBANK
	.align		4
        /*0070*/ 	.byte	0x04, 0x0a
        /*0072*/ 	.short	(.L_32 - .L_31)
	.align		4
.L_31:
        /*0074*/ 	.word	index@(.nv.constant0._Z13bandit_kernelPfPiP17curandStateXORWOWi)
        /*0078*/ 	.short	0x0380
        /*007a*/ 	.short	0x001c


	//----- nvinfo : EIATTR_SW_WAR
	.align		4
.L_32:
        /*007c*/ 	.byte	0x04, 0x36
        /*007e*/ 	.short	(.L_34 - .L_33)
.L_33:
        /*0080*/ 	.word	0x00000008
.L_34:


//--------------------- .nv.callgraph             --------------------------
	.section	.nv.callgraph,"",@"SHT_CUDA_CALLGRAPH"
	.align	4
	.sectionentsize	8
	.align		4
        /*0000*/ 	.word	0x00000000
	.align		4
        /*0004*/ 	.word	0xffffffff
	.align		4
        /*0008*/ 	.word	0x00000000
	.align		4
        /*000c*/ 	.word	0xfffffffe
	.align		4
        /*0010*/ 	.word	0x00000000
	.align		4
        /*0014*/ 	.word	0xfffffffd
	.align		4
        /*0018*/ 	.word	0x00000000
	.align		4
        /*001c*/ 	.word	0xfffffffc


//--------------------- .nv.constant4             --------------------------
	.section	.nv.constant4,"a",@progbits
	.align	8
	.align		8
.nv.constant4:
        /*0000*/ 	.dword	precalc_xorwow_matrix
	.align		8
        /*0008*/ 	.dword	precalc_xorwow_offset_matrix
	.align		8
        /*0010*/ 	.dword	mrg32k3aM1
	.align		8
        /*0018*/ 	.dword	mrg32k3aM2
	.align		8
        /*0020*/ 	.dword	mrg32k3aM1SubSeq
	.align		8
        /*0028*/ 	.dword	mrg32k3aM2SubSeq
	.align		8
        /*0030*/ 	.dword	mrg32k3aM1Seq
	.align		8
        /*0038*/ 	.dword	mrg32k3aM2Seq


//--------------------- .nv.constant3             --------------------------
	.section	.nv.constant3,"a",@progbits
	.align	8
.nv.constant3:
	.type		__cr_lgamma_table,@object
	.size		__cr_lgamma_table,(.L_8 - __cr_lgamma_table)
__cr_lgamma_table:
        /*0000*/ 	.byte	0x00, 0x00, 0x00, 0x00, 0x00, 0x00, 0x00, 0x00, 0x00, 0x00, 0x00, 0x00, 0x00, 0x00, 0x00, 0x00
        /*0010*/ 	.byte	0xef, 0x39, 0xfa, 0xfe, 0x42, 0x2e, 0xe6, 0x3f, 0x02, 0x20, 0x2a, 0xfa, 0x0b, 0xab, 0xfc, 0x3f
        /*0020*/ 	.byte	0xf9, 0x2c, 0x92, 0x7c, 0xa7, 0x6c, 0x09, 0x40, 0xc9, 0x79, 0x44, 0x3c, 0x64, 0x26, 0x13, 0x40
        /*0030*/ 	.byte	0xca, 0x01, 0xcf, 0x3a, 0x27, 0x51, 0x1a, 0x40, 0x30, 0xcc, 0x2d, 0xf3, 0xe1, 0x0c, 0x21, 0x40
        /*0040*/ 	.byte	0x0d, 0xb7, 0xfc, 0x82, 0x8e, 0x35, 0x25, 0x40
.L_8:


//--------------------- .text._Z13bandit_kernelPfPiP17curandStateXORWOWi --------------------------
	.section	.text._Z13bandit_kernelPfPiP17curandStateXORWOWi,"ax",@progbits
	.align	128
        .global         _Z13bandit_kernelPfPiP17curandStateXORWOWi
        .type           _Z13bandit_kernelPfPiP17curandStateXORWOWi,@function
        .size           _Z13bandit_kernelPfPiP17curandStateXORWOWi,(.L_x_13 - _Z13bandit_kernelPfPiP17curandStateXORWOWi)
        .other          _Z13bandit_kernelPfPiP17curandStateXORWOWi,@"STO_CUDA_ENTRY STV_DEFAULT"
_Z13bandit_kernelPfPiP17curandStateXORWOWi:
.text._Z13bandit_kernelPfPiP17curandStateXORWOWi:
[----:B------:R-:W-:Y:S08]  /*0000*/  LDC R1, c[0x0][0x37c] ;  /* 0x0000df00ff017b82 */ /* 0x000ff00000000800 */
[----:B------:R-:W0:Y:S01]  /*0010*/  S2UR UR4, SR_CTAID.X ;  /* 0x00000000000479c3 */ /* 0x000e220000002500 */
[----:B------:R-:W1:Y:S01]  /*0020*/  S2R R0, SR_TID.X ;  /* 0x0000000000007919 */ /* 0x000e620000002100 */
[----:B------:R-:W2:Y:S06]  /*0030*/  LDCU UR5, c[0x0][0x360] ;  /* 0x00006c00ff0577ac */ /* 0x000eac0008000800 */
[----:B------:R-:W3:Y:S01]  /*0040*/  LDC R2, c[0x0][0x398] ;  /* 0x0000e600ff027b82 */ /* 0x000ee20000000800 */
[----:B0-----:R-:W-:-:S04]  /*0050*/  UIADD3 UR4, UPT, UPT, URZ, -UR4, URZ ;  /* 0x80000004ff047290 */ /* 0x001fc8000fffe0ff */
[----:B--2---:R-:W-:Y:S01]  /*0060*/  UIMAD UR5, UR4, UR5, URZ ;  /* 0x00000005040572a4 */ /* 0x004fe2000f8e02ff */
[----:B---3--:R-:W-:-:S05]  /*0070*/  ISETP.GE.AND P0, PT, R2, 0x1, PT ;  /* 0x000000010200780c */ /* 0x008fca0003f06270 */
[----:B-1----:R-:W-:-:S13]  /*0080*/  ISETP.NE.OR P0, PT, R0, UR5, !P0 ;  /* 0x0000000500007c0c */ /* 0x002fda000c705670 */
[----:B------:R-:W-:Y:S05]  /*0090*/  @P0 EXIT ;  /* 0x000000000000094d */ /* 0x000fea0003800000 */
[----:B------:R-:W0:Y:S01]  /*00a0*/  LDC.64 R6, c[0x0][0x380] ;  /* 0x0000e000ff067b82 */ /* 0x000e220000000a00 */
[----:B------:R-:W-:Y:S01]  /*00b0*/  IMAD.MOV R2, RZ, RZ, -R2 ;  /* 0x000000ffff027224 */ /* 0x000fe200078e0a02 */
[----:B------:R-:W1:Y:S01]  /*00c0*/  LDCU.64 UR14, c[0x0][0x358] ;  /* 0x00006b00ff0e77ac */ /* 0x000e620008000a00 */
[----:B------:R-:W-:Y:S01]  /*00d0*/  UMOV UR6, 0x57fa2510 ;  /* 0x57fa251000067882 */ /* 0x000fe20000000000 */
[----:B------:R-:W-:-:S04]  /*00e0*/  UMOV UR7, 0xdcd8f87c ;  /* 0xdcd8f87c00077882 */ /* 0x000fc80000000000 */
[----:B------:R-:W2:Y:S01]  /*00f0*/  LDC.64 R4, c[0x0][0x388] ;  /* 0x0000e200ff047b82 */ /* 0x000ea20000000a00 */
[----:B------:R-:W-:Y:S01]  /*0100*/  UMOV UR8, 0xf8a42704 ;  /* 0xf8a4270400087882 */ /* 0x000fe20000000000 */
[----:B------:R-:W-:Y:S01]  /*0110*/  UMOV UR4, 0x423bb012 ;  /* 0x423bb01200047882 */ /* 0x000fe20000000000 */
[----:B------:R-:W-:Y:S01]  /*0120*/  UMOV UR5, 0x5efdb30c ;  /* 0x5efdb30c00057882 */ /* 0x000fe20000000000 */
[----:B------:R-:W-:-:S05]  /*0130*/  UMOV UR9, 0x3198c20f ;  /* 0x3198c20f00097882 */ /* 0x000fca0000000000 */
.L_x_3:
[----:B------:R-:W-:Y:S01]  /*0140*/  USHF.R.U32.HI UR10, URZ, 0x2, UR5 ;  /* 0x00000002ff0a7899 */ /* 0x000fe20008011605 */
[----:B------:R-:W-:Y:S01]  /*0150*/  IMAD.MOV.U32 R0, RZ, RZ, 0x2f800000 ;  /* 0x2f800000ff007424 */ /* 0x000fe200078e00ff */
[----:B------:R-:W-:Y:S01]  /*0160*/  UMOV UR12, 0x9999999a ;  /* 0x9999999a000c7882 */ /* 0x000fe20000000000 */
[----:B------:R-:W-:Y:S01]  /*0170*/  UMOV UR13, 0x3fb99999 ;  /* 0x3fb99999000d7882 */ /* 0x000fe20000000000 */
[----:B------:R-:W-:Y:S01]  /*0180*/  ULOP3.LUT UR10, UR10, UR5, URZ, 0x3c, !UPT ;  /* 0x000000050a0a7292 */ /* 0x000fe2000f8e3cff */
[----:B------:R-:W-:Y:S01]  /*0190*/  VIADD R2, R2, 0x1 ;  /* 0x0000000102027836 */ /* 0x000fe20000000000 */
[----:B------:R-:W-:Y:S02]  /*01a0*/  USHF.L.U32 UR5, UR6, 0x4, URZ ;  /* 0x0000000406057899 */ /* 0x000fe400080006ff */
[----:B------:R-:W-:Y:S02]  /*01b0*/  USHF.L.U32 UR11, UR10, 0x1, URZ ;  /* 0x000000010a0b7899 */ /* 0x000fe400080006ff */
[----:B------:R-:W-:-:S02]  /*01c0*/  ISETP.NE.AND P2, PT, R2, RZ, PT ;  /* 0x000000ff0200720c */ /* 0x000fc40003f45270 */
[----:B------:R-:W-:Y:S02]  /*01d0*/  ULOP3.LUT UR5, UR6, UR5, UR11, 0x96, !UPT ;  /* 0x0000000506057292 */ /* 0x000fe4000f8e960b */
[----:B------:R-:W-:Y:S02]  /*01e0*/  UIADD3 UR11, UPT, UPT, UR9, 0x587c5, URZ ;  /* 0x000587c5090b7890 */ /* 0x000fe4000fffe0ff */
[----:B------:R-:W-:-:S04]  /*01f0*/  ULOP3.LUT UR10, UR5, UR10, URZ, 0x3c, !UPT ;  /* 0x0000000a050a7292 */ /* 0x000fc8000f8e3cff */
[----:B------:R-:W-:-:S06]  /*0200*/  UIADD3 UR5, UPT, UPT, UR10, UR11, URZ ;  /* 0x0000000b0a057290 */ /* 0x000fcc000fffe0ff */
[----:B---3--:R-:W-:-:S05]  /*0210*/  I2FP.F32.U32 R3, UR5 ;  /* 0x0000000500037c45 */ /* 0x008fca0008201000 */
[----:B------:R-:W-:-:S04]  /*0220*/  FFMA R3, R3, R0, 1.1641532182693481445e-10 ;  /* 0x2f00000003037423 */ /* 0x000fc80000000000 */
[----:B------:R-:W3:Y:S02]  /*0230*/  F2F.F64.F32 R8, R3 ;  /* 0x0000000300087310 */ /* 0x000ee40000201800 */
[----:B---3--:R-:W-:-:S14]  /*0240*/  DSETP.GEU.AND P0, PT, R8, UR12, PT ;  /* 0x0000000c08007e2a */ /* 0x008fdc000bf0e000 */
[----:B------:R-:W-:Y:S05]  /*0250*/  @P0 BRA `(.L_x_0) ;  /* 0x00000000003c0947 */ /* 0x000fea0003800000 */
[----:B------:R-:W-:Y:S01]  /*0260*/  USHF.R.U32.HI UR5, URZ, 0x2, UR4 ;  /* 0x00000002ff057899 */ /* 0x000fe20008011604 */
[----:B------:R-:W-:-:S03]  /*0270*/  UMOV UR13, UR6 ;  /* 0x00000006000d7c82 */ /* 0x000fc60008000000 */
[----:B------:R-:W-:Y:S02]  /*0280*/  ULOP3.LUT UR5, UR5, UR4, URZ, 0x3c, !UPT ;  /* 0x0000000405057292 */ /* 0x000fe4000f8e3cff */
[----:B------:R-:W-:Y:S02]  /*0290*/  USHF.L.U32 UR4, UR10, 0x4, URZ ;  /* 0x000000040a047899 */ /* 0x000fe400080006ff */
[----:B------:R-:W-:-:S04]  /*02a0*/  USHF.L.U32 UR11, UR5, 0x1, URZ ;  /* 0x00000001050b7899 */ /* 0x000fc800080006ff */
[----:B------:R-:W-:Y:S02]  /*02b0*/  ULOP3.LUT UR4, UR5, UR11, UR4, 0x96, !UPT ;  /* 0x0000000b05047292 */ /* 0x000fe4000f8e9604 */
[----:B------:R-:W-:Y:S02]  /*02c0*/  UIADD3 UR11, UPT, UPT, UR9, 0xb0f8a, URZ ;  /* 0x000b0f8a090b7890 */ /* 0x000fe4000fffe0ff */
[----:B------:R-:W-:-:S04]  /*02d0*/  ULOP3.LUT UR12, UR4, UR10, URZ, 0x3c, !UPT ;  /* 0x0000000a040c7292 */ /* 0x000fc8000f8e3cff */
[----:B------:R-:W-:-:S04]  /*02e0*/  UIADD3 UR9, UPT, UPT, UR12, UR11, URZ ;  /* 0x0000000b0c097290 */ /* 0x000fc8000fffe0ff */
[----:B------:R-:W-:-:S04]  /*02f0*/  UIMAD.WIDE.U32 UR4, UR9, -0x33333333, URZ ;  /* 0xcccccccd090478a5 */ /* 0x000fc8000f8e00ff */
[----:B------:R-:W-:-:S04]  /*0300*/  USHF.R.U32.HI UR5, URZ, 0x3, UR5 ;  /* 0x00000003ff057899 */ /* 0x000fc80008011605 */
[----:B------:R-:W-:-:S06]  /*0310*/  UIMAD UR5, UR5, -0xa, UR9 ;  /* 0xfffffff6050578a4 */ /* 0x000fcc000f8e0209 */
[----:B------:R-:W-:Y:S01]  /*0320*/  IMAD.U32 R9, RZ, RZ, UR5 ;  /* 0x00000005ff097e24 */ /* 0x000fe2000f8e00ff */
[----:B------:R-:W-:Y:S01]  /*0330*/  UMOV UR5, UR7 ;  /* 0x0000000700057c82 */ /* 0x000fe20008000000 */
[----:B------:R-:W-:Y:S05]  /*0340*/  BRA `(.L_x_1) ;  /* 0x0000000000a87947 */ /* 0x000fea0003800000 */
.L_x_0:
[----:B------:R-:W1:Y:S02]  /*0350*/  LDC.64 R10, c[0x0][0x380] ;  /* 0x0000e000ff0a7b82 */ /* 0x000e640000000a00 */
[----:B-1----:R-:W3:Y:S04]  /*0360*/  LDG.E R9, desc[UR14][R10.64] ;  /* 0x0000000e0a097981 */ /* 0x002ee8000c1e1900 */
[----:B------:R-:W3:Y:S04]  /*0370*/  LDG.E R12, desc[UR14][R10.64+0x4] ;  /* 0x0000040e0a0c7981 */ /* 0x000ee8000c1e1900 */
[----:B------:R-:W4:Y:S04]  /*0380*/  LDG.E R14, desc[UR14][R10.64+0x8] ;  /* 0x0000080e0a0e7981 */ /* 0x000f28000c1e1900 */
[----:B------:R-:W5:Y:S04]  /*0390*/  LDG.E R16, desc[UR14][R10.64+0xc] ;  /* 0x00000c0e0a107981 */ /* 0x000f68000c1e1900 */
[----:B------:R-:W2:Y:S04]  /*03a0*/  LDG.E R18, desc[UR14][R10.64+0x10] ;  /* 0x0000100e0a127981 */ /* 0x000ea8000c1e1900 */
[----:B------:R-:W2:Y:S04]  /*03b0*/  LDG.E R20, desc[UR14][R10.64+0x14] ;  /* 0x0000140e0a147981 */ /* 0x000ea8000c1e1900 */
[----:B------:R-:W2:Y:S04]  /*03c0*/  LDG.E R13, desc[UR14][R10.64+0x18] ;  /* 0x0000180e0a0d7981 */ /* 0x000ea8000c1e1900 */
[----:B------:R-:W2:Y:S04]  /*03d0*/  LDG.E R22, desc[UR14][R10.64+0x1c] ;  /* 0x00001c0e0a167981 */ /* 0x000ea8000c1e1900 */
[----:B------:R-:W2:Y:S04]  /*03e0*/  LDG.E R3, desc[UR14][R10.64+0x20] ;  /* 0x0000200e0a037981 */ /* 0x000ea8000c1e1900 */
[----:B------:R-:W2:Y:S01]  /*03f0*/  LDG.E R8, desc[UR14][R10.64+0x24] ;  /* 0x0000240e0a087981 */ /* 0x000ea2000c1e1900 */
[----:B------:R-:W-:Y:S01]  /*0400*/  UMOV UR12, UR10 ;  /* 0x0000000a000c7c82 */ /* 0x000fe20008000000 */
[----:B------:R-:W-:Y:S01]  /*0410*/  UMOV UR5, UR8 ;  /* 0x0000000800057c82 */ /* 0x000fe20008000000 */
[----:B------:R-:W-:Y:S01]  /*0420*/  UMOV UR13, UR7 ;  /* 0x00000007000d7c82 */ /* 0x000fe20008000000 */
[----:B------:R-:W-:Y:S01]  /*0430*/  UMOV UR10, UR6 ;  /* 0x00000006000a7c82 */ /* 0x000fe20008000000 */
[----:B------:R-:W-:Y:S01]  /*0440*/  UMOV UR8, UR4 ;  /* 0x0000000400087c82 */ /* 0x000fe20008000000 */
[----:B---3--:R-:W-:-:S04]  /*0450*/  FSETP.GT.AND P5, PT, R12, R9, PT ;  /* 0x000000090c00720b */ /* 0x008fc80003fa4000 */
[----:B------:R-:W-:-:S04]  /*0460*/  FSEL R9, R12, R9, P5 ;  /* 0x000000090c097208 */ /* 0x000fc80002800000 */
[----:B----4-:R-:W-:-:S04]  /*0470*/  FSETP.GT.AND P0, PT, R14, R9, PT ;  /* 0x000000090e00720b */ /* 0x010fc80003f04000 */
[----:B------:R-:W-:-:S04]  /*0480*/  FSEL R9, R14, R9, P0 ;  /* 0x000000090e097208 */ /* 0x000fc80000000000 */
[----:B-----5:R-:W-:-:S04]  /*0490*/  FSETP.GT.AND P1, PT, R16, R9, PT ;  /* 0x000000091000720b */ /* 0x020fc80003f24000 */
[----:B------:R-:W-:-:S04]  /*04a0*/  FSEL R9, R16, R9, P1 ;  /* 0x0000000910097208 */ /* 0x000fc80000800000 */
[----:B--2---:R-:W-:-:S04]  /*04b0*/  FSETP.GT.AND P3, PT, R18, R9, PT ;  /* 0x000000091200720b */ /* 0x004fc80003f64000 */
[----:B------:R-:W-:-:S04]  /*04c0*/  FSEL R9, R18, R9, P3 ;  /* 0x0000000912097208 */ /* 0x000fc80001800000 */
[----:B------:R-:W-:-:S04]  /*04d0*/  FSETP.GT.AND P4, PT, R20, R9, PT ;  /* 0x000000091400720b */ /* 0x000fc80003f84000 */
[----:B------:R-:W-:Y:S02]  /*04e0*/  FSEL R20, R20, R9, P4 ;  /* 0x0000000914147208 */ /* 0x000fe40002000000 */
[----:B------:R-:W-:Y:S02]  /*04f0*/  SEL R9, RZ, 0x1, !P5 ;  /* 0x00000001ff097807 */ /* 0x000fe40006800000 */
[-C--:B------:R-:W-:Y:S02]  /*0500*/  FSETP.GT.AND P5, PT, R13, R20.reuse, PT ;  /* 0x000000140d00720b */ /* 0x080fe40003fa4000 */
[----:B------:R-:W-:Y:S02]  /*0510*/  SEL R9, R9, 0x2, !P0 ;  /* 0x0000000209097807 */ /* 0x000fe40004000000 */
[----:B------:R-:W-:Y:S02]  /*0520*/  FSEL R13, R13, R20, P5 ;  /* 0x000000140d0d7208 */ /* 0x000fe40002800000 */
[----:B------:R-:W-:-:S02]  /*0530*/  SEL R9, R9, 0x3, !P1 ;  /* 0x0000000309097807 */ /* 0x000fc40004800000 */
[CC--:B------:R-:W-:Y:S02]  /*0540*/  FSETP.GT.AND P0, PT, R22.reuse, R13.reuse, PT ;  /* 0x0000000d1600720b */ /* 0x0c0fe40003f04000 */
[----:B------:R-:W-:Y:S02]  /*0550*/  SEL R9, R9, 0x4, !P3 ;  /* 0x0000000409097807 */ /* 0x000fe40005800000 */
[----:B------:R-:W-:Y:S02]  /*0560*/  FSEL R22, R22, R13, P0 ;  /* 0x0000000d16167208 */ /* 0x000fe40000000000 */
[----:B------:R-:W-:Y:S02]  /*0570*/  SEL R9, R9, 0x5, !P4 ;  /* 0x0000000509097807 */ /* 0x000fe40006000000 */
[----:B------:R-:W-:Y:S02]  /*0580*/  FSETP.GT.AND P1, PT, R3, R22, PT ;  /* 0x000000160300720b */ /* 0x000fe40003f24000 */
[----:B------:R-:W-:-:S02]  /*0590*/  SEL R9, R9, 0x6, !P5 ;  /* 0x0000000609097807 */ /* 0x000fc40006800000 */
[----:B------:R-:W-:Y:S02]  /*05a0*/  FSEL R3, R3, R22, P1 ;  /* 0x0000001603037208 */ /* 0x000fe40000800000 */
[----:B------:R-:W-:Y:S02]  /*05b0*/  SEL R9, R9, 0x7, !P0 ;  /* 0x0000000709097807 */ /* 0x000fe40004000000 */
[----:B------:R-:W-:Y:S02]  /*05c0*/  FSETP.GT.AND P0, PT, R8, R3, PT ;  /* 0x000000030800720b */ /* 0x000fe40003f04000 */
[----:B------:R-:W-:-:S04]  /*05d0*/  SEL R9, R9, 0x8, !P1 ;  /* 0x0000000809097807 */ /* 0x000fc80004800000 */
[----:B------:R-:W-:-:S07]  /*05e0*/  SEL R9, R9, 0x9, !P0 ;  /* 0x0000000909097807 */ /* 0x000fce0004000000 */
.L_x_1:
[----:B--2---:R-:W-:-:S05]  /*05f0*/  IMAD.WIDE.U32 R12, R9, 0x4, R4 ;  /* 0x00000004090c7825 */ /* 0x004fca00078e0004 */
[----:B-1----:R-:W2:Y:S01]  /*0600*/  LDG.E R3, desc[UR14][R12.64] ;  /* 0x0000000e0c037981 */ /* 0x002ea2000c1e1900 */
[----:B0-----:R-:W-:Y:S01]  /*0610*/  IMAD.WIDE.U32 R8, R9, 0x4, R6 ;  /* 0x0000000409087825 */ /* 0x001fe200078e0006 */
[----:B------:R-:W-:-:S04]  /*0620*/  USHF.R.U32.HI UR4, URZ, 0x2, UR8 ;  /* 0x00000002ff047899 */ /* 0x000fc80008011608 */
[----:B------:R-:W-:Y:S02]  /*0630*/  ULOP3.LUT UR4, UR4, UR8, URZ, 0x3c, !UPT ;  /* 0x0000000804047292 */ /* 0x000fe4000f8e3cff */
[----:B------:R-:W-:Y:S02]  /*0640*/  USHF.L.U32 UR6, UR12, 0x4, URZ ;  /* 0x000000040c067899 */ /* 0x000fe400080006ff */
[----:B------:R-:W-:-:S04]  /*0650*/  USHF.L.U32 UR7, UR4, 0x1, URZ ;  /* 0x0000000104077899 */ /* 0x000fc800080006ff */
[----:B------:R-:W-:Y:S01]  /*0660*/  ULOP3.LUT UR6, UR12, UR6, UR7, 0x96, !UPT ;  /* 0x000000060c067292 */ /* 0x000fe2000f8e9607 */
[----:B--2---:R-:W-:-:S05]  /*0670*/  VIADD R3, R3, 0x1 ;  /* 0x0000000103037836 */ /* 0x004fca0000000000 */
[----:B------:R0:W-:Y:S04]  /*0680*/  STG.E desc[UR14][R12.64], R3 ;  /* 0x000000030c007986 */ /* 0x0001e8000c10190e */
[----:B------:R-:W2:Y:S01]  /*0690*/  LDG.E R10, desc[UR14][R8.64] ;  /* 0x0000000e080a7981 */ /* 0x000ea2000c1e1900 */
[----:B------:R-:W-:Y:S01]  /*06a0*/  UIADD3 UR9, UPT, UPT, UR11, 0x587c5, URZ ;  /* 0x000587c50b097890 */ /* 0x000fe2000fffe0ff */
[----:B------:R-:W-:Y:S01]  /*06b0*/  I2FP.F32.S32 R15, R3 ;  /* 0x00000003000f7245 */ /* 0x000fe20000201400 */
[----:B------:R-:W-:-:S03]  /*06c0*/  ULOP3.LUT UR6, UR6, UR4, URZ, 0x3c, !UPT ;  /* 0x0000000406067292 */ /* 0x000fc6000f8e3cff */
[----:B------:R-:W1:Y:S01]  /*06d0*/  MUFU.RCP R11, R15 ;  /* 0x0000000f000b7308 */ /* 0x000e620000001000 */
[----:B------:R-:W-:-:S06]  /*06e0*/  UIADD3 UR4, UPT, UPT, UR6, UR9, URZ ;  /* 0x0000000906047290 */ /* 0x000fcc000fffe0ff */
[----:B0-----:R-:W-:-:S05]  /*06f0*/  I2FP.F32.U32 R3, UR4 ;  /* 0x0000000400037c45 */ /* 0x001fca0008201000 */
[----:B------:R-:W-:Y:S01]  /*0700*/  FFMA R3, R3, R0, 1.1641532182693481445e-10 ;  /* 0x2f00000003037423 */ /* 0x000fe20000000000 */
[----:B-1----:R-:W-:-:S04]  /*0710*/  FFMA R12, -R15, R11, 1 ;  /* 0x3f8000000f0c7423 */ /* 0x002fc8000000010b */
[----:B------:R-:W-:Y:S01]  /*0720*/  FFMA R11, R11, R12, R11 ;  /* 0x0000000c0b0b7223 */ /* 0x000fe2000000000b */
[----:B--2---:R-:W-:-:S04]  /*0730*/  FADD R0, R3, -R10 ;  /* 0x8000000a03007221 */ /* 0x004fc80000000000 */
[----:B------:R-:W0:Y:S01]  /*0740*/  FCHK P0, R0, R15 ;  /* 0x0000000f00007302 */ /* 0x000e220000000000 */
[----:B------:R-:W-:-:S04]  /*0750*/  FFMA R12, R0, R11, RZ ;  /* 0x0000000b000c7223 */ /* 0x000fc800000000ff */
[----:B------:R-:W-:-:S04]  /*0760*/  FFMA R3, -R15, R12, R0 ;  /* 0x0000000c0f037223 */ /* 0x000fc80000000100 */
[----:B------:R-:W-:Y:S01]  /*0770*/  FFMA R3, R11, R3, R12 ;  /* 0x000000030b037223 */ /* 0x000fe2000000000c */
[----:B0-----:R-:W-:Y:S06]  /*0780*/  @!P0 BRA `(.L_x_2) ;  /* 0x00000000000c8947 */ /* 0x001fec0003800000 */
[----:B------:R-:W-:-:S07]  /*0790*/  MOV R12, 0x7b0 ;  /* 0x000007b0000c7802 */ /* 0x000fce0000000f00 */
[----:B------:R-:W-:Y:S05]  /*07a0*/  CALL.REL.NOINC `($__internal_0_$__cuda_sm3x_div_rn_noftz_f32_slowpath) ;  /* 0x0000000000207944 */ /* 0x000fea0003c00000 */
[----:B------:R-:W-:-:S07]  /*07b0*/  IMAD.MOV.U32 R3, RZ, RZ, R0 ;  /* 0x000000ffff037224 */ /* 0x000fce00078e0000 */
.L_x_2:
[----:B------:R-:W-:Y:S01]  /*07c0*/  FADD R3, R10, R3 ;  /* 0x000000030a037221 */ /* 0x000fe20000000000 */
[----:B------:R-:W-:Y:S01]  /*07d0*/  UMOV UR4, UR13 ;  /* 0x0000000d00047c82 */ /* 0x000fe20008000000 */
[----:B------:R-:W-:Y:S01]  /*07e0*/  UMOV UR8, UR10 ;  /* 0x0000000a00087c82 */ /* 0x000fe20008000000 */
[----:B------:R-:W-:Y:S02]  /*07f0*/  UMOV UR7, UR12 ;  /* 0x0000000c00077c82 */ /* 0x000fe40008000000 */
[----:B------:R3:W-:Y:S01]  /*0800*/  STG.E desc[UR14][R8.64], R3 ;  /* 0x0000000308007986 */ /* 0x0007e2000c10190e */
[----:B------:R-:W-:Y:S05]  /*0810*/  @P2 BRA `(.L_x_3) ;  /* 0xfffffff800482947 */ /* 0x000fea000383ffff */
[----:B------:R-:W-:Y:S05]  /*0820*/  EXIT ;  /* 0x000000000000794d */ /* 0x000fea0003800000 */
        .weak           $__internal_0_$__cuda_sm3x_div_rn_noftz_f32_slowpath
        .type           $__internal_0_$__cuda_sm3x_div_rn_noftz_f32_slowpath,@function
        .size           $__internal_0_$__cuda_sm3x_div_rn_noftz_f32_slowpath,(.L_x_13 - $__internal_0_$__cuda_sm3x_div_rn_noftz_f32_slowpath)
$__internal_0_$__cuda_sm3x_div_rn_noftz_f32_slowpath:
[----:B------:R-:W-:Y:S01]  /*0830*/  SHF.R.U32.HI R13, RZ, 0x17, R15 ;  /* 0x00000017ff0d7819 */ /* 0x000fe2000001160f */
[--C-:B------:R-:W-:Y:S01]  /*0840*/  IMAD.MOV.U32 R14, RZ, RZ, R0.reuse ;  /* 0x000000ffff0e7224 */ /* 0x100fe200078e0000 */
[----:B------:R-:W-:Y:S02]  /*0850*/  SHF.R.U32.HI R3, RZ, 0x17, R0 ;  /* 0x00000017ff037819 */ /* 0x000fe40000011600 */
[----:B------:R-:W-:Y:S02]  /*0860*/  LOP3.LUT R13, R13, 0xff, RZ, 0xc0, !PT ;  /* 0x000000ff0d0d7812 */ /* 0x000fe400078ec0ff */
[----:B------:R-:W-:-:S03]  /*0870*/  LOP3.LUT R18, R3, 0xff, RZ, 0xc0, !PT ;  /* 0x000000ff03127812 */ /* 0x000fc600078ec0ff */
[----:B------:R-:W-:Y:S02]  /*0880*/  VIADD R17, R13, 0xffffffff ;  /* 0xffffffff0d117836 */ /* 0x000fe40000000000 */
[----:B------:R-:W-:-:S03]  /*0890*/  VIADD R16, R18, 0xffffffff ;  /* 0xffffffff12107836 */ /* 0x000fc60000000000 */
[----:B------:R-:W-:-:S04]  /*08a0*/  ISETP.GT.U32.AND P0, PT, R17, 0xfd, PT ;  /* 0x000000fd1100780c */ /* 0x000fc80003f04070 */
[----:B------:R-:W-:-:S13]  /*08b0*/  ISETP.GT.U32.OR P0, PT, R16, 0xfd, P0 ;  /* 0x000000fd1000780c */ /* 0x000fda0000704470 */
[----:B------:R-:W-:Y:S01]  /*08c0*/  @!P0 IMAD.MOV.U32 R11, RZ, RZ, RZ ;  /* 0x000000ffff0b8224 */ /* 0x000fe200078e00ff */
[----:B------:R-:W-:Y:S06]  /*08d0*/  @!P0 BRA `(.L_x_4) ;  /* 0x0000000000608947 */ /* 0x000fec0003800000 */
[----:B------:R-:W-:Y:S01]  /*08e0*/  FSETP.GTU.FTZ.AND P0, PT, |R0|, +INF , PT ;  /* 0x7f8000000000780b */ /* 0x000fe20003f1c200 */
[----:B------:R-:W-:Y:S01]  /*08f0*/  IMAD.MOV.U32 R3, RZ, RZ, R15 ;  /* 0x000000ffff037224 */ /* 0x000fe200078e000f */
[----:B------:R-:W-:-:S04]  /*0900*/  FSETP.GTU.FTZ.AND P1, PT, |R15|, +INF , PT ;  /* 0x7f8000000f00780b */ /* 0x000fc80003f3c200 */
[----:B------:R-:W-:-:S13]  /*0910*/  PLOP3.LUT P0, PT, P0, P1, PT, 0xf8, 0x8f ;  /* 0x00000000008f781c */ /* 0x000fda0000703f70 */
[----:B------:R-:W-:Y:S05]  /*0920*/  @P0 BRA `(.L_x_5) ;  /* 0x0000000400440947 */ /* 0x000fea0003800000 */
[----:B------:R-:W-:-:S13]  /*0930*/  LOP3.LUT P0, RZ, R15, 0x7fffffff, R14, 0xc8, !PT ;  /* 0x7fffffff0fff7812 */ /* 0x000fda000780c80e */
[----:B------:R-:W-:Y:S05]  /*0940*/  @!P0 BRA `(.L_x_6) ;  /* 0x0000000400348947 */ /* 0x000fea0003800000 */
[C---:B------:R-:W-:Y:S02]  /*0950*/  FSETP.NEU.FTZ.AND P1, PT, |R0|.reuse, +INF , PT ;  /* 0x7f8000000000780b */ /* 0x040fe40003f3d200 */
[----:B------:R-:W-:Y:S02]  /*0960*/  FSETP.NEU.FTZ.AND P3, PT, |R3|, +INF , PT ;  /* 0x7f8000000300780b */ /* 0x000fe40003f7d200 */
[----:B------:R-:W-:-:S11]  /*0970*/  FSETP.NEU.FTZ.AND P0, PT, |R0|, +INF , PT ;  /* 0x7f8000000000780b */ /* 0x000fd60003f1d200 */
[----:B------:R-:W-:Y:S05]  /*0980*/  @!P3 BRA !P1, `(.L_x_6) ;  /* 0x000000040024b947 */ /* 0x000fea0004800000 */
[----:B------:R-:W-:-:S04]  /*0990*/  LOP3.LUT P1, RZ, R14, 0x7fffffff, RZ, 0xc0, !PT ;  /* 0x7fffffff0eff7812 */ /* 0x000fc8000782c0ff */
[----:B------:R-:W-:-:S13]  /*09a0*/  PLOP3.LUT P1, PT, P3, P1, PT, 0x2f, 0xf2 ;  /* 0x0000000000f2781c */ /* 0x000fda0001f22577 */
[----:B------:R-:W-:Y:S05]  /*09b0*/  @P1 BRA `(.L_x_7) ;  /* 0x0000000400101947 */ /* 0x000fea0003800000 */
[----:B------:R-:W-:-:S04]  /*09c0*/  LOP3.LUT P1, RZ, R15, 0x7fffffff, RZ, 0xc0, !PT ;  /* 0x7fffffff0fff7812 */ /* 0x000fc8000782c0ff */
[----:B------:R-:W-:-:S13]  /*09d0*/  PLOP3.LUT P0, PT, P0, P1, PT, 0x2f, 0xf2 ;  /* 0x0000000000f2781c */ /* 0x000fda0000702577 */
[----:B------:R-:W-:Y:S05]  /*09e0*/  @P0 BRA `(.L_x_8) ;  /* 0x0000000000f80947 */ /* 0x000fea0003800000 */
[----:B------:R-:W-:Y:S02]  /*09f0*/  ISETP.GE.AND P0, PT, R16, RZ, PT ;  /* 0x000000ff1000720c */ /* 0x000fe40003f06270 */
[----:B------:R-:W-:-:S11]  /*0a00*/  ISETP.GE.AND P1, PT, R17, RZ, PT ;  /* 0x000000ff1100720c */ /* 0x000fd60003f26270 */
[----:B------:R-:W-:Y:S02]  /*0a10*/  @P0 IMAD.MOV.U32 R11, RZ, RZ, RZ ;  /* 0x000000ffff0b0224 */ /* 0x000fe400078e00ff */
[----:B------:R-:W-:Y:S01]  /*0a20*/  @!P0 FFMA R14, R0, 1.84467440737095516160e+19, RZ ;  /* 0x5f800000000e8823 */ /* 0x000fe200000000ff */
[----:B------:R-:W-:Y:S02]  /*0a30*/  @!P0 IMAD.MOV.U32 R11, RZ, RZ, -0x40 ;  /* 0xffffffc0ff0b8424 */ /* 0x000fe400078e00ff */
[----:B------:R-:W-:Y:S02]  /*0a40*/  @!P1 FFMA R15, R3, 1.84467440737095516160e+19, RZ ;  /* 0x5f800000030f9823 */ /* 0x000fe400000000ff */
[----:B------:R-:W-:-:S07]  /*0a50*/  @!P1 VIADD R11, R11, 0x40 ;  /* 0x000000400b0b9836 */ /* 0x000fce0000000000 */
.L_x_4:
[----:B------:R-:W-:Y:S01]  /*0a60*/  LEA R0, R13, 0xc0800000, 0x17 ;  /* 0xc08000000d007811 */ /* 0x000fe200078eb8ff */
[----:B------:R-:W-:-:S04]  /*0a70*/  VIADD R3, R18, 0xffffff81 ;  /* 0xffffff8112037836 */ /* 0x000fc80000000000 */
[----:B------:R-:W-:Y:S02]  /*0a80*/  IMAD.IADD R15, R15, 0x1, -R0 ;  /* 0x000000010f0f7824 */ /* 0x000fe400078e0a00 */
[----:B------:R-:W-:Y:S02]  /*0a90*/  IMAD R0, R3, -0x800000, R14 ;  /* 0xff80000003007824 */ /* 0x000fe400078e020e */
[----:B------:R-:W0:Y:S01]  /*0aa0*/  MUFU.RCP R16, R15 ;  /* 0x0000000f00107308 */ /* 0x000e220000001000 */
[----:B------:R-:W-:-:S04]  /*0ab0*/  FADD.FTZ R17, -R15, -RZ ;  /* 0x800000ff0f117221 */ /* 0x000fc80000010100 */
[----:B0-----:R-:W-:-:S04]  /*0ac0*/  FFMA R19, R16, R17, 1 ;  /* 0x3f80000010137423 */ /* 0x001fc80000000011 */
[----:B------:R-:W-:-:S04]  /*0ad0*/  FFMA R21, R16, R19, R16 ;  /* 0x0000001310157223 */ /* 0x000fc80000000010 */
[----:B------:R-:W-:-:S04]  /*0ae0*/  FFMA R14, R0, R21, RZ ;  /* 0x00000015000e7223 */ /* 0x000fc800000000ff */
[----:B------:R-:W-:-:S04]  /*0af0*/  FFMA R19, R17, R14, R0 ;  /* 0x0000000e11137223 */ /* 0x000fc80000000000 */
[----:B------:R-:W-:Y:S01]  /*0b00*/  FFMA R16, R21, R19, R14 ;  /* 0x0000001315107223 */ /* 0x000fe2000000000e */
[----:B------:R-:W-:-:S03]  /*0b10*/  IADD3 R14, PT, PT, R3, 0x7f, -R13 ;  /* 0x0000007f030e7810 */ /* 0x000fc60007ffe80d */
[----:B------:R-:W-:Y:S02]  /*0b20*/  FFMA R17, R17, R16, R0 ;  /* 0x0000001011117223 */ /* 0x000fe40000000000 */
[----:B------:R-:W-:Y:S02]  /*0b30*/  IMAD.IADD R14, R14, 0x1, R11 ;  /* 0x000000010e0e7824 */ /* 0x000fe400078e020b */
[----:B------:R-:W-:-:S05]  /*0b40*/  FFMA R0, R21, R17, R16 ;  /* 0x0000001115007223 */ /* 0x000fca0000000010 */
[----:B------:R-:W-:-:S04]  /*0b50*/  SHF.R.U32.HI R3, RZ, 0x17, R0 ;  /* 0x00000017ff037819 */ /* 0x000fc80000011600 */
[----:B------:R-:W-:-:S05]  /*0b60*/  LOP3.LUT R3, R3, 0xff, RZ, 0xc0, !PT ;  /* 0x000000ff03037812 */ /* 0x000fca00078ec0ff */
[----:B------:R-:W-:-:S04]  /*0b70*/  IMAD.IADD R13, R3, 0x1, R14 ;  /* 0x00000001030d7824 */ /* 0x000fc800078e020e */
[----:B------:R-:W-:-:S05]  /*0b80*/  VIADD R3, R13, 0xffffffff ;  /* 0xffffffff0d037836 */ /* 0x000fca0000000000 */
[----:B------:R-:W-:-:S13]  /*0b90*/  ISETP.GE.U32.AND P0, PT, R3, 0xfe, PT ;  /* 0x000000fe0300780c */ /* 0x000fda0003f06070 */
[----:B------:R-:W-:Y:S05]  /*0ba0*/  @!P0 BRA `(.L_x_9) ;  /* 0x0000000000808947 */ /* 0x000fea0003800000 */
[----:B------:R-:W-:-:S13]  /*0bb0*/  ISETP.GT.AND P0, PT, R13, 0xfe, PT ;  /* 0x000000fe0d00780c */ /* 0x000fda0003f04270 */
[----:B------:R-:W-:Y:S05]  /*0bc0*/  @P0 BRA `(.L_x_10) ;  /* 0x00000000006c0947 */ /* 0x000fea0003800000 */
[----:B------:R-:W-:-:S13]  /*0bd0*/  ISETP.GE.AND P0, PT, R13, 0x1, PT ;  /* 0x000000010d00780c */ /* 0x000fda0003f06270 */
[----:B------:R-:W-:Y:S05]  /*0be0*/  @P0 BRA `(.L_x_11) ;  /* 0x0000000000980947 */ /* 0x000fea0003800000 */
[----:B------:R-:W-:Y:S02]  /*0bf0*/  ISETP.GE.AND P0, PT, R13, -0x18, PT ;  /* 0xffffffe80d00780c */ /* 0x000fe40003f06270 */
[----:B------:R-:W-:-:S11]  /*0c00*/  LOP3.LUT R0, R0, 0x80000000, RZ, 0xc0, !PT ;  /* 0x8000000000007812 */ /* 0x000fd600078ec0ff */
[----:B------:R-:W-:Y:S05]  /*0c10*/  @!P0 BRA `(.L_x_11) ;  /* 0x00000000008c8947 */ /* 0x000fea0003800000 */
[CCC-:B------:R-:W-:Y:S01]  /*0c20*/  FFMA.RZ R3, R21.reuse, R17.reuse, R16.reuse ;  /* 0x0000001115037223 */ /* 0x1c0fe2000000c010 */
[-CC-:B------:R-:W-:Y:S01]  /*0c30*/  FFMA.RM R14, R21, R17.reuse, R16.reuse ;  /* 0x00000011150e7223 */ /* 0x180fe20000004010 */
[C---:B------:R-:W-:Y:S02]  /*0c40*/  ISETP.NE.AND P3, PT, R13.reuse, RZ, PT ;  /* 0x000000ff0d00720c */ /* 0x040fe40003f65270 */
[----:B------:R-:W-:Y:S02]  /*0c50*/  ISETP.NE.AND P1, PT, R13, RZ, PT ;  /* 0x000000ff0d00720c */ /* 0x000fe40003f25270 */
[----:B------:R-:W-:Y:S01]  /*0c60*/  LOP3.LUT R11, R3, 0x7fffff, RZ, 0xc0, !PT ;  /* 0x007fffff030b7812 */ /* 0x000fe200078ec0ff */
[----:B------:R-:W-:Y:S01]  /*0c70*/  FFMA.RP R3, R21, R17, R16 ;  /* 0x0000001115037223 */ /* 0x000fe20000008010 */
[----:B------:R-:W-:Y:S02]  /*0c80*/  VIADD R16, R13, 0x20 ;  /* 0x000000200d107836 */ /* 0x000fe40000000000 */
[----:B------:R-:W-:Y:S01]  /*0c90*/  LOP3.LUT R11, R11, 0x800000, RZ, 0xfc, !PT ;  /* 0x008000000b0b7812 */ /* 0x000fe200078efcff */
[----:B------:R-:W-:Y:S01]  /*0ca0*/  IMAD.MOV R13, RZ, RZ, -R13 ;  /* 0x000000ffff0d7224 */ /* 0x000fe200078e0a0d */
[----:B------:R-:W-:-:S02]  /*0cb0*/  FSETP.NEU.FTZ.AND P0, PT, R3, R14, PT ;  /* 0x0000000e0300720b */ /* 0x000fc40003f1d000 */
[----:B------:R-:W-:Y:S02]  /*0cc0*/  SHF.L.U32 R16, R11, R16, RZ ;  /* 0x000000100b107219 */ /* 0x000fe400000006ff */
[----:B------:R-:W-:Y:S02]  /*0cd0*/  SEL R14, R13, RZ, P3 ;  /* 0x000000ff0d0e7207 */ /* 0x000fe40001800000 */
[----:B------:R-:W-:Y:S02]  /*0ce0*/  ISETP.NE.AND P1, PT, R16, RZ, P1 ;  /* 0x000000ff1000720c */ /* 0x000fe40000f25270 */
[----:B------:R-:W-:Y:S02]  /*0cf0*/  SHF.R.U32.HI R14, RZ, R14, R11 ;  /* 0x0000000eff0e7219 */ /* 0x000fe4000001160b */
[----:B------:R-:W-:Y:S02]  /*0d00*/  PLOP3.LUT P0, PT, P0, P1, PT, 0xf8, 0x8f ;  /* 0x00000000008f781c */ /* 0x000fe40000703f70 */
[----:B------:R-:W-:-:S02]  /*0d10*/  SHF.R.U32.HI R16, RZ, 0x1, R14 ;  /* 0x00000001ff107819 */ /* 0x000fc4000001160e */
[----:B------:R-:W-:-:S04]  /*0d20*/  SEL R3, RZ, 0x1, !P0 ;  /* 0x00000001ff037807 */ /* 0x000fc80004000000 */
[----:B------:R-:W-:-:S04]  /*0d30*/  LOP3.LUT R3, R3, 0x1, R16, 0xf8, !PT ;  /* 0x0000000103037812 */ /* 0x000fc800078ef810 */
[----:B------:R-:W-:-:S05]  /*0d40*/  LOP3.LUT R3, R3, R14, RZ, 0xc0, !PT ;  /* 0x0000000e03037212 */ /* 0x000fca00078ec0ff */
[----:B------:R-:W-:-:S05]  /*0d50*/  IMAD.IADD R3, R16, 0x1, R3 ;  /* 0x0000000110037824 */ /* 0x000fca00078e0203 */
[----:B------:R-:W-:Y:S01]  /*0d60*/  LOP3.LUT R0, R3, R0, RZ, 0xfc, !PT ;  /* 0x0000000003007212 */ /* 0x000fe200078efcff */
[----:B------:R-:W-:Y:S06]  /*0d70*/  BRA `(.L_x_11) ;  /* 0x0000000000347947 */ /* 0x000fec0003800000 */
.L_x_10:
[----:B------:R-:W-:-:S04]  /*0d80*/  LOP3.LUT R0, R0, 0x80000000, RZ, 0xc0, !PT ;  /* 0x8000000000007812 */ /* 0x000fc800078ec0ff */
[----:B------:R-:W-:Y:S01]  /*0d90*/  LOP3.LUT R0, R0, 0x7f800000, RZ, 0xfc, !PT ;  /* 0x7f80000000007812 */ /* 0x000fe200078efcff */
[----:B------:R-:W-:Y:S06]  /*0da0*/  BRA `(.L_x_11) ;  /* 0x0000000000287947 */ /* 0x000fec0003800000 */
.L_x_9:
[----:B------:R-:W-:Y:S01]  /*0db0*/  IMAD R0, R14, 0x800000, R0 ;  /* 0x008000000e007824 */ /* 0x000fe200078e0200 */
[----:B------:R-:W-:Y:S06]  /*0dc0*/  BRA `(.L_x_11) ;  /* 0x0000000000207947 */ /* 0x000fec0003800000 */
.L_x_8:
[----:B------:R-:W-:-:S04]  /*0dd0*/  LOP3.LUT R0, R15, 0x80000000, R14, 0x48, !PT ;  /* 0x800000000f007812 */ /* 0x000fc800078e480e */
[----:B------:R-:W-:Y:S01]  /*0de0*/  LOP3.LUT R0, R0, 0x7f800000, RZ, 0xfc, !PT ;  /* 0x7f80000000007812 */ /* 0x000fe200078efcff */
[----:B------:R-:W-:Y:S06]  /*0df0*/  BRA `(.L_x_11) ;  /* 0x0000000000147947 */ /* 0x000fec0003800000 */
.L_x_7:
[----:B------:R-:W-:Y:S01]  /*0e00*/  LOP3.LUT R0, R15, 0x80000000, R14, 0x48, !PT ;  /* 0x800000000f007812 */ /* 0x000fe200078e480e */
[----:B------:R-:W-:Y:S06]  /*0e10*/  BRA `(.L_x_11) ;  /* 0x00000000000c7947 */ /* 0x000fec0003800000 */
.L_x_6:
[----:B------:R-:W0:Y:S01]  /*0e20*/  MUFU.RSQ R0, -QNAN ;  /* 0xffc0000000007908 */ /* 0x000e220000001400 */
[----:B------:R-:W-:Y:S05]  /*0e30*/  BRA `(.L_x_11) ;  /* 0x0000000000047947 */ /* 0x000fea0003800000 */
.L_x_5:
[----:B------:R-:W-:-:S07]  /*0e40*/  FADD.FTZ R0, R0, R3 ;  /* 0x0000000300007221 */ /* 0x000fce0000010000 */
.L_x_11:
[----:B------:R-:W-:-:S04]  /*0e50*/  IMAD.MOV.U32 R13, RZ, RZ, 0x0 ;  /* 0x00000000ff0d7424 */ /* 0x000fc800078e00ff */
[----:B0-----:R-:W-:Y:S05]  /*0e60*/  RET.REL.NODEC R12 `(_Z13bandit_kernelPfPiP17curandStateXORWOWi) ;  /* 0xfffffff00c647950 */ /* 0x001fea0003c3ffff */
.L_x_12:
[----:B------:R-:W-:-:S00]  /*0e70*/  BRA `(.L_x_12) ;  /* 0xfffffffc00fc7947 */ /* 0x000fc0000383ffff */
[----:B------:R-:W-:-:S00]  /*0e80*/  NOP ;  /* 0x0000000000007918 */ /* 0x000fc00000000000 */
[----:B------:R-:W-:-:S00]  /*0e90*/  NOP ;  /* 0x0000000000007918 */ /* 0x000fc00000000000 */
[----:B------:R-:W-:-:S00]  /*0ea0*/  NOP ;  /* 0x0000000000007918 */ /* 0x000fc00000000000 */
[----:B------:R-:W-:-:S00]  /*0eb0*/  NOP ;  /* 0x0000000000007918 */ /* 0x000fc00000000000 */
[----:B------:R-:W-:-:S00]  /*0ec0*/  NOP ;  /* 0x0000000000007918 */ /* 0x000fc00000000000 */
[----:B------:R-:W-:-:S00]  /*0ed0*/  NOP ;  /* 0x0000000000007918 */ /* 0x000fc00000000000 */
[----:B------:R-:W-:-:S00]  /*0ee0*/  NOP ;  /* 0x0000000000007918 */ /* 0x000fc00000000000 */
[----:B------:R-:W-:-:S00]  /*0ef0*/  NOP ;  /* 0x0000000000007918 */ /* 0x000fc00000000000 */
.L_x_13:


//--------------------- .nv.global.init           --------------------------
	.section	.nv.global.init,"aw",@progbits
	.align	4
.nv.global.init:
	.type		mrg32k3aM1SubSeq,@object
	.size		mrg32k3aM1SubSeq,(mrg32k3aM2SubSeq - mrg32k3aM1SubSeq)
mrg32k3aM1SubSeq:
        /*0000*/ 	.byte	0x0b, 0xcc, 0xee, 0x04, 0x73, 0x29, 0x8b, 0x6f, 0xf6, 0x53, 0x03, 0xf6, 0x23, 0xf6, 0xea, 0xda
        /* <DEDUP_REMOVED lines=125> */
	.type		mrg32k3aM2SubSeq,@object
	.size		mrg32k3aM2SubSeq,(mrg32k3aM1 - mrg32k3aM2SubSeq)
mrg32k3aM2SubSeq:
        /* <DEDUP_REMOVED lines=126> */
	.type		mrg32k3aM1,@object
	.size		mrg32k3aM1,(mrg32k3aM1Seq - mrg32k3aM1)
mrg32k3aM1:
        /* <DEDUP_REMOVED lines=144> */
	.type		mrg32k3aM1Seq,@object
	.size		mrg32k3aM1Seq,(mrg32k3aM2 - mrg32k3aM1Seq)
mrg32k3aM1Seq:
        /* <DEDUP_REMOVED lines=144> */
	.type		mrg32k3aM2,@object
	.size		mrg32k3aM2,(mrg32k3aM2Seq - mrg32k3aM2)
mrg32k3aM2:
        /* <DEDUP_REMOVED lines=144> */
	.type		mrg32k3aM2Seq,@object
	.size		mrg32k3aM2Seq,(precalc_xorwow_matrix - mrg32k3aM2Seq)
mrg32k3aM2Seq:
        /* <DEDUP_REMOVED lines=144> */
	.type		precalc_xorwow_matrix,@object
	.size		precalc_xorwow_matrix,(precalc_xorwow_offset_matrix - precalc_xorwow_matrix)
precalc_xorwow_matrix:
        /* <DEDUP_REMOVED lines=6400> */
	.type		precalc_xorwow_offset_matrix,@object
	.size		precalc_xorwow_offset_matrix,(.L_1 - precalc_xorwow_offset_matrix)
precalc_xorwow_offset_matrix:
        /* <DEDUP_REMOVED lines=6400> */
.L_1:


//--------------------- .nv.shared.reserved.0     --------------------------
	.section	.nv.shared.reserved.0,"aw",@nobits
	.weak		__nv_reservedSMEM_offset_0_alias
	.size		__nv_reservedSMEM_offset_0_alias, 0, 64
	.other		__nv_reservedSMEM_offset_0_alias,@"STO_CUDA_RESERVED_SHARED STV_DEFAULT"
__nv_reservedSMEM_offset_0_alias:
	.zero		0
	.zero		64


//--------------------- .nv.constant0._Z13bandit_kernelPfPiP17curandStateXORWOWi --------------------------
	.section	.nv.constant0._Z13bandit_kernelPfPiP17curandStateXORWOWi,"a",@progbits
	.sectionflags	@""
	.align	4
.nv.constant0._Z13bandit_kernelPfPiP17curandStateXORWOWi:
	.zero		924


//--------------------- SYMBOLS --------------------------

	.type		.nv.reservedSmem.offset0,@object
	.size		.nv.reservedSmem.offset0,0x4
